//
// Generated by NVIDIA NVVM Compiler
//
// Compiler Build ID: CL-36424714
// Cuda compilation tools, release 13.0, V13.0.88
// Based on NVVM 20.0.0
//

.version 9.0
.target sm_100
.address_size 64

	// .globl	_Z3addiPfS_
.extern .func  (.param .b32 func_retval0) vprintf
(
	.param .b64 vprintf_param_0,
	.param .b64 vprintf_param_1
)
;
.global .align 1 .b8 $str[3] = {45, 32};

.visible .entry _Z3addiPfS_(
	.param .u32 _Z3addiPfS__param_0,
	.param .u64 .ptr .align 1 _Z3addiPfS__param_1,
	.param .u64 .ptr .align 1 _Z3addiPfS__param_2
)
{
	.reg .b32 	%r<4>;
	.reg .b32 	%f<3>;
	.reg .b64 	%rd<10>;

	ld.param.u32 	%r1, [_Z3addiPfS__param_0];
	ld.param.u64 	%rd1, [_Z3addiPfS__param_1];
	ld.param.u64 	%rd2, [_Z3addiPfS__param_2];
	cvta.to.global.u64 	%rd3, %rd2;
	cvta.to.global.u64 	%rd4, %rd1;
	mov.u64 	%rd5, $str;
	cvta.global.u64 	%rd6, %rd5;
	{ // callseq 0, 0
	.param .b64 param0;
	st.param.b64 	[param0], %rd6;
	.param .b64 param1;
	st.param.b64 	[param1], 0;
	.param .b32 retval0;
	call.uni (retval0), 
	vprintf, 
	(
	param0, 
	param1
	);
	ld.param.b32 	%r2, [retval0];
	} // callseq 0
	mul.wide.s32 	%rd7, %r1, 4;
	add.s64 	%rd8, %rd4, %rd7;
	ld.global.f32 	%f1, [%rd8];
	sqrt.rn.f32 	%f2, %f1;
	add.s64 	%rd9, %rd3, %rd7;
	st.global.f32 	[%rd9], %f2;
	ret;

}


// ===== COMPILED SASS (sm_100) =====

	.target	sm_100

	.elftype	@"ET_EXEC"


//--------------------- .note.nv.tkinfo           --------------------------
	.section	.note.nv.tkinfo,"",@"SHT_NOTE"
	.sectionflags	@"SHF_NOTE_NV_TKINFO"
	.tkinfo
        /*0018*/ 	.word	0x00000002
        /*0030*/ 	.string	""
        /*0030*/ 	.string	"ptxas"
        /*0030*/ 	.string	"Cuda compilation tools, release 13.0, V13.0.88"
        /*0030*/ 	.string	"Build cuda_13.0.r13.0/compiler.36424714_0"
        /*0030*/ 	.string	"-arch sm_100 -m 64 "



//--------------------- .note.nv.cuinfo           --------------------------
	.section	.note.nv.cuinfo,"",@"SHT_NOTE"
	.sectionflags	@"SHF_NOTE_NV_CUINFO"
        /*0018*/ 	.short	0x0002
        /*001a*/ 	.short	0x0064
        /*001c*/ 	.short	0x0082
	.zero		2


//--------------------- .nv.info                  --------------------------
	.section	.nv.info,"",@"SHT_CUDA_INFO"
	.align	4


	//----- nvinfo : EIATTR_REGCOUNT
	.align		4
        /*0000*/ 	.byte	0x04, 0x2f
        /*0002*/ 	.short	(.L_2 - .L_1)
	.align		4
.L_1:
        /*0004*/ 	.word	index@(_Z3addiPfS_)
        /*0008*/ 	.word	0x00000018


	//----- nvinfo : EIATTR_FRAME_SIZE
	.align		4
.L_2:
        /*000c*/ 	.byte	0x04, 0x11
        /*000e*/ 	.short	(.L_4 - .L_3)
	.align		4
.L_3:
        /*0010*/ 	.word	index@($__internal_0_$__cuda_sm20_sqrt_rn_f32_slowpath)
        /*0014*/ 	.word	0x00000000


	//----- nvinfo : EIATTR_FRAME_SIZE
	.align		4
.L_4:
        /*0018*/ 	.byte	0x04, 0x11
        /*001a*/ 	.short	(.L_6 - .L_5)
	.align		4
.L_5:
        /*001c*/ 	.word	index@(_Z3addiPfS_)
        /*0020*/ 	.word	0x00000000


	//----- nvinfo : EIATTR_MIN_STACK_SIZE
	.align		4
.L_6:
        /*0024*/ 	.byte	0x04, 0x12
        /*0026*/ 	.short	(.L_8 - .L_7)
	.align		4
.L_7:
        /*0028*/ 	.word	index@(_Z3addiPfS_)
        /*002c*/ 	.word	0x00000000
.L_8:


//--------------------- .nv.compat                --------------------------
	.section	.nv.compat,"",@"SHT_CUDA_COMPAT_INFO"
	.align	4
        /*0000*/ 	.byte	0x02, 0x09, 0x00, 0x00, 0x02, 0x02, 0x01, 0x00, 0x02, 0x05, 0x05, 0x00, 0x03, 0x07, 0x01, 0x01
        /*0010*/ 	.byte	0x02, 0x03, 0x00, 0x00, 0x02, 0x06, 0x01, 0x00, 0x04, 0x0b, 0x08, 0x00, 0x01, 0x00, 0x00, 0x00
        /*0020*/ 	.byte	0x00, 0x00, 0x00, 0x00


//--------------------- .nv.info._Z3addiPfS_      --------------------------
	.section	.nv.info._Z3addiPfS_,"",@"SHT_CUDA_INFO"
	.sectionflags	@""
	.align	4


	//----- nvinfo : EIATTR_CUDA_API_VERSION
	.align		4
        /*0000*/ 	.byte	0x04, 0x37
        /*0002*/ 	.short	(.L_10 - .L_9)
.L_9:
        /*0004*/ 	.word	0x00000082


	//----- nvinfo : EIATTR_KPARAM_INFO
	.align		4
.L_10:
        /*0008*/ 	.byte	0x04, 0x17
        /*000a*/ 	.short	(.L_12 - .L_11)
.L_11:
        /*000c*/ 	.word	0x00000000
        /*0010*/ 	.short	0x0002
        /*0012*/ 	.short	0x0010
        /*0014*/ 	.byte	0x00, 0xf5, 0x21, 0x00


	//----- nvinfo : EIATTR_KPARAM_INFO
	.align		4
.L_12:
        /*0018*/ 	.byte	0x04, 0x17
        /*001a*/ 	.short	(.L_14 - .L_13)
.L_13:
        /*001c*/ 	.word	0x00000000
        /*0020*/ 	.short	0x0001
        /*0022*/ 	.short	0x0008
        /*0024*/ 	.byte	0x00, 0xf5, 0x21, 0x00


	//----- nvinfo : EIATTR_KPARAM_INFO
	.align		4
.L_14:
        /*0028*/ 	.byte	0x04, 0x17
        /*002a*/ 	.short	(.L_16 - .L_15)
.L_15:
        /*002c*/ 	.word	0x00000000
        /*0030*/ 	.short	0x0000
        /*0032*/ 	.short	0x0000
        /*0034*/ 	.byte	0x00, 0xf0, 0x11, 0x00


	//----- nvinfo : EIATTR_SPARSE_MMA_MASK
	.align		4
.L_16:
        /*0038*/ 	.byte	0x03, 0x50
        /*003a*/ 	.short	0x0000


	//----- nvinfo : EIATTR_MAXREG_COUNT
	.align		4
        /*003c*/ 	.byte	0x03, 0x1b
        /*003e*/ 	.short	0x00ff


	//----- nvinfo : EIATTR_EXTERNS
	.align		4
        /*0040*/ 	.byte	0x04, 0x0f
        /*0042*/ 	.short	(.L_18 - .L_17)


	//   ....[0]....
	.align		4
.L_17:
        /*0044*/ 	.word	index@(vprintf)


	//----- nvinfo : EIATTR_MERCURY_ISA_VERSION
	.align		4
.L_18:
        /*0048*/ 	.byte	0x03, 0x5f
        /*004a*/ 	.short	0x0101


	//----- nvinfo : EIATTR_VRC_CTA_INIT_COUNT
	.align		4
        /*004c*/ 	.byte	0x02, 0x4a
	.zero		1
	.zero		1


	//----- nvinfo : EIATTR_SYSCALL_OFFSETS
	.align		4
        /*0050*/ 	.byte	0x04, 0x46
        /*0052*/ 	.short	(.L_20 - .L_19)


	//   ....[0]....
.L_19:
        /*0054*/ 	.word	0x00000090


	//----- nvinfo : EIATTR_EXIT_INSTR_OFFSETS
	.align		4
.L_20:
        /*0058*/ 	.byte	0x04, 0x1c
        /*005a*/ 	.short	(.L_22 - .L_21)


	//   ....[0]....
.L_21:
        /*005c*/ 	.word	0x000001d0


	//----- nvinfo : EIATTR_CRS_STACK_SIZE
	.align		4
.L_22:
        /*0060*/ 	.byte	0x04, 0x1e
        /*0062*/ 	.short	(.L_24 - .L_23)
.L_23:
        /*0064*/ 	.word	0x00000000


	//----- nvinfo : EIATTR_CBANK_PARAM_SIZE
	.align		4
.L_24:
        /*0068*/ 	.byte	0x03, 0x19
        /*006a*/ 	.short	0x0018


	//----- nvinfo : EIATTR_PARAM_CBANK
	.align		4
        /*006c*/ 	.byte	0x04, 0x0a
        /*006e*/ 	.short	(.L_26 - .L_25)
	.align		4
.L_25:
        /*0070*/ 	.word	index@(.nv.constant0._Z3addiPfS_)
        /*0074*/ 	.short	0x0380
        /*0076*/ 	.short	0x0018


	//----- nvinfo : EIATTR_SW_WAR
	.align		4
.L_26:
        /*0078*/ 	.byte	0x04, 0x36
        /*007a*/ 	.short	(.L_28 - .L_27)
.L_27:
        /*007c*/ 	.word	0x00000008
.L_28:


//--------------------- .nv.callgraph             --------------------------
	.section	.nv.callgraph,"",@"SHT_CUDA_CALLGRAPH"
	.align	4
	.sectionentsize	8
	.align		4
        /*0000*/ 	.word	0x00000000
	.align		4
        /*0004*/ 	.word	0xffffffff
	.align		4
        /*0008*/ 	.word	index@(_Z3addiPfS_)
	.align		4
        /*000c*/ 	.word	index@(vprintf)
	.align		4
        /*0010*/ 	.word	0x00000000
	.align		4
        /*0014*/ 	.word	0xfffffffe
	.align		4
        /*0018*/ 	.word	0x00000000
	.align		4
        /*001c*/ 	.word	0xfffffffd
	.align		4
        /*0020*/ 	.word	0x00000000
	.align		4
        /*0024*/ 	.word	0xfffffffc


//--------------------- .nv.constant4             --------------------------
	.section	.nv.constant4,"a",@progbits
	.align	8
	.align		8
.nv.constant4:
        /*0000*/ 	.dword	vprintf
	.align		8
        /*0008*/ 	.dword	$str


//--------------------- .text._Z3addiPfS_         --------------------------
	.section	.text._Z3addiPfS_,"ax",@progbits
	.align	128
        .global         _Z3addiPfS_
        .type           _Z3addiPfS_,@function
        .size           _Z3addiPfS_,(.L_x_5 - _Z3addiPfS_)
        .other          _Z3addiPfS_,@"STO_CUDA_ENTRY STV_DEFAULT"
_Z3addiPfS_:
.text._Z3addiPfS_:
[----:B------:R-:W0:Y:S01]  /*0000*/  LDC R1, c[0x0][0x37c] ;  /* 0x0000df00ff017b82 */ /* 0x000e220000000800 */
[----:B------:R-:W-:Y:S01]  /*0010*/  MOV R0, 0x0 ;  /* 0x0000000000007802 */ /* 0x000fe20000000f00 */
[----:B------:R-:W1:Y:S01]  /*0020*/  LDCU.64 UR4, c[0x4][0x8] ;  /* 0x01000100ff0477ac */ /* 0x000e620008000a00 */
[----:B------:R-:W-:-:S05]  /*0030*/  CS2R R6, SRZ ;  /* 0x0000000000067805 */ /* 0x000fca000001ff00 */
[----:B------:R2:W3:Y:S01]  /*0040*/  LDC.64 R2, c[0x4][R0] ;  /* 0x0100000000027b82 */ /* 0x0004e20000000a00 */
[----:B------:R-:W4:Y:S01]  /*0050*/  LDCU.64 UR36, c[0x0][0x358] ;  /* 0x00006b00ff2477ac */ /* 0x000f220008000a00 */
[----:B-1----:R-:W-:Y:S02]  /*0060*/  MOV R4, UR4 ;  /* 0x0000000400047c02 */ /* 0x002fe40008000f00 */
[----:B--2---:R-:W-:-:S07]  /*0070*/  MOV R5, UR5 ;  /* 0x0000000500057c02 */ /* 0x004fce0008000f00 */
[----:B------:R-:W-:-:S07]  /*0080*/  LEPC R20, `(.L_x_0) ;  /* 0x000000001014794e */ /* 0x000fce0000000000 */
[----:B0--34-:R-:W-:Y:S05]  /*0090*/  CALL.ABS.NOINC R2 ;  /* 0x0000000002007343 */ /* 0x019fea0003c00000 */
.L_x_0:
[----:B------:R-:W0:Y:S08]  /*00a0*/  LDC R5, c[0x0][0x380] ;  /* 0x0000e000ff057b82 */ /* 0x000e300000000800 */
[----:B------:R-:W0:Y:S02]  /*00b0*/  LDC.64 R2, c[0x0][0x388] ;  /* 0x0000e200ff027b82 */ /* 0x000e240000000a00 */
[----:B0-----:R-:W-:-:S05]  /*00c0*/  IMAD.WIDE R2, R5, 0x4, R2 ;  /* 0x0000000405027825 */ /* 0x001fca00078e0202 */
[----:B------:R-:W2:Y:S02]  /*00d0*/  LDG.E R0, desc[UR36][R2.64] ;  /* 0x0000002402007981 */ /* 0x000ea4000c1e1900 */
[----:B--2---:R-:W-:Y:S01]  /*00e0*/  IADD3 R4, PT, PT, R0, -0xd000000, RZ ;  /* 0xf300000000047810 */ /* 0x004fe20007ffe0ff */
[----:B------:R0:W1:Y:S03]  /*00f0*/  MUFU.RSQ R5, R0 ;  /* 0x0000000000057308 */ /* 0x0000660000001400 */
[----:B------:R-:W-:-:S13]  /*0100*/  ISETP.GT.U32.AND P0, PT, R4, 0x727fffff, PT ;  /* 0x727fffff0400780c */ /* 0x000fda0003f04070 */
[----:B0-----:R-:W-:Y:S05]  /*0110*/  @!P0 BRA `(.L_x_1) ;  /* 0x00000000000c8947 */ /* 0x001fea0003800000 */
[----:B------:R-:W-:-:S07]  /*0120*/  MOV R4, 0x140 ;  /* 0x0000014000047802 */ /* 0x000fce0000000f00 */
[----:B-1----:R-:W-:Y:S05]  /*0130*/  CALL.REL.NOINC `($__internal_0_$__cuda_sm20_sqrt_rn_f32_slowpath) ;  /* 0x0000000000287944 */ /* 0x002fea0003c00000 */
[----:B------:R-:W-:Y:S05]  /*0140*/  BRA `(.L_x_2) ;  /* 0x0000000000107947 */ /* 0x000fea0003800000 */
.L_x_1:
[----:B-1----:R-:W-:Y:S01]  /*0150*/  FMUL.FTZ R3, R0, R5 ;  /* 0x0000000500037220 */ /* 0x002fe20000410000 */
[----:B------:R-:W-:-:S03]  /*0160*/  FMUL.FTZ R5, R5, 0.5 ;  /* 0x3f00000005057820 */ /* 0x000fc60000410000 */
[----:B------:R-:W-:-:S04]  /*0170*/  FFMA R0, -R3, R3, R0 ;  /* 0x0000000303007223 */ /* 0x000fc80000000100 */
[----:B------:R-:W-:-:S07]  /*0180*/  FFMA R5, R0, R5, R3 ;  /* 0x0000000500057223 */ /* 0x000fce0000000003 */
.L_x_2:
[----:B------:R-:W0:Y:S08]  /*0190*/  LDC R7, c[0x0][0x380] ;  /* 0x0000e000ff077b82 */ /* 0x000e300000000800 */
[----:B------:R-:W0:Y:S02]  /*01a0*/  LDC.64 R2, c[0x0][0x390] ;  /* 0x0000e400ff027b82 */ /* 0x000e240000000a00 */
[----:B0-----:R-:W-:-:S05]  /*01b0*/  IMAD.WIDE R2, R7, 0x4, R2 ;  /* 0x0000000407027825 */ /* 0x001fca00078e0202 */
[----:B------:R-:W-:Y:S01]  /*01c0*/  STG.E desc[UR36][R2.64], R5 ;  /* 0x0000000502007986 */ /* 0x000fe2000c101924 */
[----:B------:R-:W-:Y:S05]  /*01d0*/  EXIT ;  /* 0x000000000000794d */ /* 0x000fea0003800000 */
        .weak           $__internal_0_$__cuda_sm20_sqrt_rn_f32_slowpath
        .type           $__internal_0_$__cuda_sm20_sqrt_rn_f32_slowpath,@function
        .size           $__internal_0_$__cuda_sm20_sqrt_rn_f32_slowpath,(.L_x_5 - $__internal_0_$__cuda_sm20_sqrt_rn_f32_slowpath)
$__internal_0_$__cuda_sm20_sqrt_rn_f32_slowpath:
[----:B------:R-:W-:-:S13]  /*01e0*/  LOP3.LUT P0, RZ, R0, 0x7fffffff, RZ, 0xc0, !PT ;  /* 0x7fffffff00ff7812 */ /* 0x000fda000780c0ff */
[----:B------:R-:W-:Y:S01]  /*01f0*/  @!P0 IMAD.MOV.U32 R2, RZ, RZ, R0 ;  /* 0x000000ffff028224 */ /* 0x000fe200078e0000 */
[----:B------:R-:W-:Y:S06]  /*0200*/  @!P0 BRA `(.L_x_3) ;  /* 0x0000000000448947 */ /* 0x000fec0003800000 */
[----:B------:R-:W-:-:S13]  /*0210*/  FSETP.GEU.FTZ.AND P0, PT, R0, RZ, PT ;  /* 0x000000ff0000720b */ /* 0x000fda0003f1e000 */
[----:B------:R-:W-:Y:S01]  /*0220*/  @!P0 MOV R2, 0x7fffffff ;  /* 0x7fffffff00028802 */ /* 0x000fe20000000f00 */
[----:B------:R-:W-:Y:S06]  /*0230*/  @!P0 BRA `(.L_x_3) ;  /* 0x0000000000388947 */ /* 0x000fec0003800000 */
[----:B------:R-:W-:-:S13]  /*0240*/  FSETP.GTU.FTZ.AND P0, PT, |R0|, +INF , PT ;  /* 0x7f8000000000780b */ /* 0x000fda0003f1c200 */
[----:B------:R-:W-:Y:S01]  /*0250*/  @P0 FADD.FTZ R2, R0, 1 ;  /* 0x3f80000000020421 */ /* 0x000fe20000010000 */
[----:B------:R-:W-:Y:S06]  /*0260*/  @P0 BRA `(.L_x_3) ;  /* 0x00000000002c0947 */ /* 0x000fec0003800000 */
[----:B------:R-:W-:-:S13]  /*0270*/  FSETP.NEU.FTZ.AND P0, PT, |R0|, +INF , PT ;  /* 0x7f8000000000780b */ /* 0x000fda0003f1d200 */
[----:B------:R-:W-:Y:S01]  /*0280*/  @!P0 MOV R2, R0 ;  /* 0x0000000000028202 */ /* 0x000fe20000000f00 */
[----:B------:R-:W-:Y:S06]  /*0290*/  @!P0 BRA `(.L_x_3) ;  /* 0x0000000000208947 */ /* 0x000fec0003800000 */
[----:B------:R-:W-:-:S04]  /*02a0*/  FFMA R0, R0, 1.84467440737095516160e+19, RZ ;  /* 0x5f80000000007823 */ /* 0x000fc800000000ff */
[----:B------:R-:W0:Y:S02]  /*02b0*/  MUFU.RSQ R3, R0 ;  /* 0x0000000000037308 */ /* 0x000e240000001400 */
[----:B0-----:R-:W-:Y:S01]  /*02c0*/  FMUL.FTZ R5, R0, R3 ;  /* 0x0000000300057220 */ /* 0x001fe20000410000 */
[----:B------:R-:W-:-:S03]  /*02d0*/  FMUL.FTZ R3, R3, 0.5 ;  /* 0x3f00000003037820 */ /* 0x000fc60000410000 */
[----:B------:R-:W-:-:S04]  /*02e0*/  FADD.FTZ R2, -R5, -RZ ;  /* 0x800000ff05027221 */ /* 0x000fc80000010100 */
[----:B------:R-:W-:-:S04]  /*02f0*/  FFMA R2, R5, R2, R0 ;  /* 0x0000000205027223 */ /* 0x000fc80000000000 */
[----:B------:R-:W-:-:S04]  /*0300*/  FFMA R2, R2, R3, R5 ;  /* 0x0000000302027223 */ /* 0x000fc80000000005 */
[----:B------:R-:W-:-:S07]  /*0310*/  FMUL.FTZ R2, R2, 2.3283064365386962891e-10 ;  /* 0x2f80000002027820 */ /* 0x000fce0000410000 */
.L_x_3:
[----:B------:R-:W-:Y:S02]  /*0320*/  HFMA2 R3, -RZ, RZ, 0, 0 ;  /* 0x00000000ff037431 */ /* 0x000fe400000001ff */
[----:B------:R-:W-:Y:S01]  /*0330*/  IMAD.MOV.U32 R5, RZ, RZ, R2 ;  /* 0x000000ffff057224 */ /* 0x000fe200078e0002 */
[----:B------:R-:W-:-:S04]  /*0340*/  MOV R2, R4 ;  /* 0x0000000400027202 */ /* 0x000fc80000000f00 */
[----:B------:R-:W-:Y:S05]  /*0350*/  RET.REL.NODEC R2 `(_Z3addiPfS_) ;  /* 0xfffffffc02287950 */ /* 0x000fea0003c3ffff */
.L_x_4:
[----:B------:R-:W-:-:S00]  /*0360*/  BRA `(.L_x_4) ;  /* 0xfffffffc00fc7947 */ /* 0x000fc0000383ffff */
[----:B------:R-:W-:-:S00]  /*0370*/  NOP ;  /* 0x0000000000007918 */ /* 0x000fc00000000000 */
        /* <DEDUP_REMOVED lines=8> */
.L_x_5:


//--------------------- .nv.global.init           --------------------------
	.section	.nv.global.init,"aw",@progbits
.nv.global.init:
	.type		$str,@object
	.size		$str,(.L_0 - $str)
$str:
        /*0000*/ 	.byte	0x2d, 0x20, 0x00
.L_0:


//--------------------- .nv.shared.reserved.0     --------------------------
	.section	.nv.shared.reserved.0,"aw",@nobits
	.weak		__nv_reservedSMEM_offset_0_alias
	.size		__nv_reservedSMEM_offset_0_alias, 0, 64
	.other		__nv_reservedSMEM_offset_0_alias,@"STO_CUDA_RESERVED_SHARED STV_DEFAULT"
__nv_reservedSMEM_offset_0_alias:
	.zero		0
	.zero		64


//--------------------- .nv.constant0._Z3addiPfS_ --------------------------
	.section	.nv.constant0._Z3addiPfS_,"a",@progbits
	.sectionflags	@""
	.align	4
.nv.constant0._Z3addiPfS_:
	.zero		920


//--------------------- SYMBOLS --------------------------

	.type		.nv.reservedSmem.offset0,@object
	.size		.nv.reservedSmem.offset0,0x4
	.type		vprintf,@function
